	.headerflags	@"EF_CUDA_TEXMODE_UNIFIED EF_CUDA_64BIT_ADDRESS EF_CUDA_ACCELERATORS EF_CUDA_SM90 EF_CUDA_VIRTUAL_SM(EF_CUDA_SM90)"
	.elftype	@"ET_EXEC"


//--------------------- .nv.info                  --------------------------
	.section	.nv.info,"",@"SHT_CUDA_INFO"
	.align	4


	//----- nvinfo : EIATTR_REGCOUNT
	.align		4
        /*0000*/ 	.byte	0x04, 0x2f
        /*0002*/ 	.short	(.L_1 - .L_0)
	.align		4
.L_0:
        /*0004*/ 	.word	index@(triton_poi_fused__to_copy_eq_mul_0)
        /*0008*/ 	.word	0x0000000e


	//----- nvinfo : EIATTR_MIN_STACK_SIZE
	.align		4
.L_1:
        /*000c*/ 	.byte	0x04, 0x12
        /*000e*/ 	.short	(.L_3 - .L_2)
	.align		4
.L_2:
        /*0010*/ 	.word	index@(triton_poi_fused__to_copy_eq_mul_0)
        /*0014*/ 	.word	0x00000000


	//----- nvinfo : EIATTR_FRAME_SIZE
	.align		4
.L_3:
        /*0018*/ 	.byte	0x04, 0x11
        /*001a*/ 	.short	(.L_5 - .L_4)
	.align		4
.L_4:
        /*001c*/ 	.word	index@(triton_poi_fused__to_copy_eq_mul_0)
        /*0020*/ 	.word	0x00000000


	//----- nvinfo : EIATTR_MIN_STACK_SIZE
	.align		4
.L_5:
        /*0024*/ 	.byte	0x04, 0x12
        /*0026*/ 	.short	(.L_7 - .L_6)
	.align		4
.L_6:
        /*0028*/ 	.word	index@(triton_poi_fused__to_copy_eq_mul_0)
        /*002c*/ 	.word	0x00000000
.L_7:


//--------------------- .nv.info.triton_poi_fused__to_copy_eq_mul_0 --------------------------
	.section	.nv.info.triton_poi_fused__to_copy_eq_mul_0,"",@"SHT_CUDA_INFO"
	.sectionflags	@""
	.align	4


	//----- nvinfo : EIATTR_CUDA_API_VERSION
	.align		4
        /*0000*/ 	.byte	0x04, 0x37
        /*0002*/ 	.short	(.L_9 - .L_8)
.L_8:
        /*0004*/ 	.word	0x0000007c


	//----- nvinfo : EIATTR_KPARAM_INFO
	.align		4
.L_9:
        /*0008*/ 	.byte	0x04, 0x17
        /*000a*/ 	.short	(.L_11 - .L_10)
.L_10:
        /*000c*/ 	.word	0x00000000
        /*0010*/ 	.short	0x0002
        /*0012*/ 	.short	0x0010
        /*0014*/ 	.byte	0x00, 0xf0, 0x11, 0x00


	//----- nvinfo : EIATTR_KPARAM_INFO
	.align		4
.L_11:
        /*0018*/ 	.byte	0x04, 0x17
        /*001a*/ 	.short	(.L_13 - .L_12)
.L_12:
        /*001c*/ 	.word	0x00000000
        /*0020*/ 	.short	0x0001
        /*0022*/ 	.short	0x0008
        /*0024*/ 	.byte	0x00, 0xf4, 0x21, 0x00


	//----- nvinfo : EIATTR_KPARAM_INFO
	.align		4
.L_13:
        /*0028*/ 	.byte	0x04, 0x17
        /*002a*/ 	.short	(.L_15 - .L_14)
.L_14:
        /*002c*/ 	.word	0x00000000
        /*0030*/ 	.short	0x0000
        /*0032*/ 	.short	0x0000
        /*0034*/ 	.byte	0x00, 0xf4, 0x21, 0x00


	//----- nvinfo : EIATTR_SPARSE_MMA_MASK
	.align		4
.L_15:
        /*0038*/ 	.byte	0x03, 0x50
        /*003a*/ 	.short	0x0000


	//----- nvinfo : EIATTR_MAXREG_COUNT
	.align		4
        /*003c*/ 	.byte	0x03, 0x1b
        /*003e*/ 	.short	0x00ff


	//----- nvinfo : EIATTR_EXIT_INSTR_OFFSETS
	.align		4
        /*0040*/ 	.byte	0x04, 0x1c
        /*0042*/ 	.short	(.L_17 - .L_16)


	//   ....[0]....
.L_16:
        /*0044*/ 	.word	0x00000140


	//   ....[1]....
        /*0048*/ 	.word	0x00000160


	//----- nvinfo : EIATTR_REQNTID
	.align		4
.L_17:
        /*004c*/ 	.byte	0x04, 0x10
        /*004e*/ 	.short	(.L_19 - .L_18)
.L_18:
        /*0050*/ 	.word	0x00000080
        /*0054*/ 	.word	0x00000001
        /*0058*/ 	.word	0x00000001


	//----- nvinfo : EIATTR_CBANK_PARAM_SIZE
	.align		4
.L_19:
        /*005c*/ 	.byte	0x03, 0x19
        /*005e*/ 	.short	0x0014


	//----- nvinfo : EIATTR_PARAM_CBANK
	.align		4
        /*0060*/ 	.byte	0x04, 0x0a
        /*0062*/ 	.short	(.L_21 - .L_20)
	.align		4
.L_20:
        /*0064*/ 	.word	index@(.nv.constant0.triton_poi_fused__to_copy_eq_mul_0)
        /*0068*/ 	.short	0x0210
        /*006a*/ 	.short	0x0014


	//----- nvinfo : EIATTR_SW_WAR
	.align		4
.L_21:
        /*006c*/ 	.byte	0x04, 0x36
        /*006e*/ 	.short	(.L_23 - .L_22)
.L_22:
        /*0070*/ 	.word	0x00000008
.L_23:


//--------------------- .nv.callgraph             --------------------------
	.section	.nv.callgraph,"",@"SHT_CUDA_CALLGRAPH"
	.align	4
	.sectionentsize	8
	.align		4
        /*0000*/ 	.word	0x00000000
	.align		4
        /*0004*/ 	.word	0xffffffff
	.align		4
        /*0008*/ 	.word	0x00000000
	.align		4
        /*000c*/ 	.word	0xfffffffe
	.align		4
        /*0010*/ 	.word	0x00000000
	.align		4
        /*0014*/ 	.word	0xfffffffd
	.align		4
        /*0018*/ 	.word	0x00000000
	.align		4
        /*001c*/ 	.word	0xfffffffc


//--------------------- .text.triton_poi_fused__to_copy_eq_mul_0 --------------------------
	.section	.text.triton_poi_fused__to_copy_eq_mul_0,"ax",@progbits
	.align	128
        .global         triton_poi_fused__to_copy_eq_mul_0
        .type           triton_poi_fused__to_copy_eq_mul_0,@function
        .size           triton_poi_fused__to_copy_eq_mul_0,(.L_x_1 - triton_poi_fused__to_copy_eq_mul_0)
        .other          triton_poi_fused__to_copy_eq_mul_0,@"STO_CUDA_ENTRY STV_DEFAULT"
triton_poi_fused__to_copy_eq_mul_0:
.text.triton_poi_fused__to_copy_eq_mul_0:
[----:B------:R-:W0:Y:S02]  /*0000*/  LDC R1, c[0x0][0x28] ;  /* 0x00000a00ff017b82 */ /* 0x000e240000000800 */
[----:B------:R-:W1:Y:S01]  /*0010*/  S2R R0, SR_TID.X ;  /* 0x0000000000007919 */ /* 0x000e620000002100 */
[----:B------:R-:W2:Y:S01]  /*0020*/  LDC.64 R2, c[0x0][0x218] ;  /* 0x00008600ff027b82 */ /* 0x000ea20000000a00 */
[----:B------:R-:W-:Y:S01]  /*0030*/  CS2R R8, SRZ ;  /* 0x0000000000087805 */ /* 0x000fe2000001ff00 */
[----:B------:R-:W-:Y:S01]  /*0040*/  ULDC.64 UR4, c[0x0][0x208] ;  /* 0x0000820000047ab9 */ /* 0x000fe20000000a00 */
[----:B------:R-:W3:Y:S05]  /*0050*/  S2R R7, SR_CTAID.X ;  /* 0x0000000000077919 */ /* 0x000eea0000002500 */
[----:B------:R-:W4:Y:S01]  /*0060*/  LDC.64 R4, c[0x0][0x210] ;  /* 0x00008400ff047b82 */ /* 0x000f220000000a00 */
[----:B-1----:R-:W-:-:S05]  /*0070*/  IMAD.SHL.U32 R0, R0, 0x2, RZ ;  /* 0x0000000200007824 */ /* 0x002fca00078e00ff */
[----:B------:R-:W-:-:S05]  /*0080*/  LOP3.LUT R0, R0, 0xfe, RZ, 0xc0, !PT ;  /* 0x000000fe00007812 */ /* 0x000fca00078ec0ff */
[----:B---3--:R-:W-:-:S04]  /*0090*/  IMAD R7, R7, 0x100, R0 ;  /* 0x0000010007077824 */ /* 0x008fc800078e0200 */
[C---:B--2---:R-:W-:Y:S01]  /*00a0*/  IMAD.WIDE R2, R7.reuse, 0x4, R2 ;  /* 0x0000000407027825 */ /* 0x044fe200078e0202 */
[----:B------:R-:W-:-:S03]  /*00b0*/  ISETP.GE.AND P0, PT, R7, 0x100, PT ;  /* 0x000001000700780c */ /* 0x000fc60003f06270 */
[----:B----4-:R-:W-:Y:S01]  /*00c0*/  IMAD.WIDE R4, R7, 0x4, R4 ;  /* 0x0000000407047825 */ /* 0x010fe200078e0204 */
[----:B------:R-:W-:-:S09]  /*00d0*/  CS2R R6, SRZ ;  /* 0x0000000000067805 */ /* 0x000fd2000001ff00 */
[----:B------:R-:W2:Y:S04]  /*00e0*/  @!P0 LDG.E.64 R6, desc[UR4][R2.64] ;  /* 0x0000000402068981 */ /* 0x000ea8000c1e1b00 */
[----:B------:R-:W2:Y:S02]  /*00f0*/  @!P0 LDG.E.64 R8, desc[UR4][R4.64] ;  /* 0x0000000404088981 */ /* 0x000ea4000c1e1b00 */
[----:B--2---:R-:W-:Y:S02]  /*0100*/  FSET.BF.EQ.AND R11, R6, R8, PT ;  /* 0x00000008060b720a */ /* 0x004fe40003802000 */
[----:B------:R-:W-:-:S03]  /*0110*/  FSET.BF.EQ.AND R0, R7, R9, PT ;  /* 0x000000090700720a */ /* 0x000fc60003802000 */
[----:B------:R-:W-:Y:S02]  /*0120*/  FMUL R6, R11, R6 ;  /* 0x000000060b067220 */ /* 0x000fe40000400000 */
[----:B------:R-:W-:Y:S01]  /*0130*/  FMUL R7, R0, R7 ;  /* 0x0000000700077220 */ /* 0x000fe20000400000 */
[----:B------:R-:W-:Y:S06]  /*0140*/  @P0 EXIT ;  /* 0x000000000000094d */ /* 0x000fec0003800000 */
[----:B------:R-:W-:Y:S01]  /*0150*/  STG.E.64 desc[UR4][R4.64], R6 ;  /* 0x0000000604007986 */ /* 0x000fe2000c101b04 */
[----:B------:R-:W-:Y:S05]  /*0160*/  EXIT ;  /* 0x000000000000794d */ /* 0x000fea0003800000 */
.L_x_0:
[----:B------:R-:W-:-:S00]  /*0170*/  BRA `(.L_x_0) ;  /* 0xfffffffc00fc7947 */ /* 0x000fc0000383ffff */
[----:B------:R-:W-:-:S00]  /*0180*/  NOP ;  /* 0x0000000000007918 */ /* 0x000fc00000000000 */
[----:B------:R-:W-:-:S00]  /*0190*/  NOP ;  /* 0x0000000000007918 */ /* 0x000fc00000000000 */
[----:B------:R-:W-:-:S00]  /*01a0*/  NOP ;  /* 0x0000000000007918 */ /* 0x000fc00000000000 */
[----:B------:R-:W-:-:S00]  /*01b0*/  NOP ;  /* 0x0000000000007918 */ /* 0x000fc00000000000 */
[----:B------:R-:W-:-:S00]  /*01c0*/  NOP ;  /* 0x0000000000007918 */ /* 0x000fc00000000000 */
[----:B------:R-:W-:-:S00]  /*01d0*/  NOP ;  /* 0x0000000000007918 */ /* 0x000fc00000000000 */
[----:B------:R-:W-:-:S00]  /*01e0*/  NOP ;  /* 0x0000000000007918 */ /* 0x000fc00000000000 */
[----:B------:R-:W-:-:S00]  /*01f0*/  NOP ;  /* 0x0000000000007918 */ /* 0x000fc00000000000 */
.L_x_1:


//--------------------- .nv.constant0.triton_poi_fused__to_copy_eq_mul_0 --------------------------
	.section	.nv.constant0.triton_poi_fused__to_copy_eq_mul_0,"a",@progbits
	.sectionflags	@""
	.align	4
.nv.constant0.triton_poi_fused__to_copy_eq_mul_0:
	.zero		548
